	.headerflags	@"EF_CUDA_TEXMODE_UNIFIED EF_CUDA_64BIT_ADDRESS EF_CUDA_ACCELERATORS EF_CUDA_SM90 EF_CUDA_VIRTUAL_SM(EF_CUDA_SM90)"
	.elftype	@"ET_EXEC"


//--------------------- .nv.info                  --------------------------
	.section	.nv.info,"",@"SHT_CUDA_INFO"
	.align	4


	//----- nvinfo : EIATTR_REGCOUNT
	.align		4
        /*0000*/ 	.byte	0x04, 0x2f
        /*0002*/ 	.short	(.L_3 - .L_2)
	.align		4
.L_2:
        /*0004*/ 	.word	index@(triton_poi_fused__native_batch_norm_legit_no_training_add_relu_48)
        /*0008*/ 	.word	0x0000001c


	//----- nvinfo : EIATTR_MIN_STACK_SIZE
	.align		4
.L_3:
        /*000c*/ 	.byte	0x04, 0x12
        /*000e*/ 	.short	(.L_5 - .L_4)
	.align		4
.L_4:
        /*0010*/ 	.word	index@(triton_poi_fused__native_batch_norm_legit_no_training_add_relu_48)
        /*0014*/ 	.word	0x00000000


	//----- nvinfo : EIATTR_FRAME_SIZE
	.align		4
.L_5:
        /*0018*/ 	.byte	0x04, 0x11
        /*001a*/ 	.short	(.L_7 - .L_6)
	.align		4
.L_6:
        /*001c*/ 	.word	index@(triton_poi_fused__native_batch_norm_legit_no_training_add_relu_48)
        /*0020*/ 	.word	0x00000000


	//----- nvinfo : EIATTR_MIN_STACK_SIZE
	.align		4
.L_7:
        /*0024*/ 	.byte	0x04, 0x12
        /*0026*/ 	.short	(.L_9 - .L_8)
	.align		4
.L_8:
        /*0028*/ 	.word	index@(triton_poi_fused__native_batch_norm_legit_no_training_add_relu_48)
        /*002c*/ 	.word	0x00000000
.L_9:


//--------------------- .nv.info.triton_poi_fused__native_batch_norm_legit_no_training_add_relu_48 --------------------------
	.section	.nv.info.triton_poi_fused__native_batch_norm_legit_no_training_add_relu_48,"",@"SHT_CUDA_INFO"
	.sectionflags	@""
	.align	4


	//----- nvinfo : EIATTR_CUDA_API_VERSION
	.align		4
        /*0000*/ 	.byte	0x04, 0x37
        /*0002*/ 	.short	(.L_11 - .L_10)
.L_10:
        /*0004*/ 	.word	0x0000007c


	//----- nvinfo : EIATTR_KPARAM_INFO
	.align		4
.L_11:
        /*0008*/ 	.byte	0x04, 0x17
        /*000a*/ 	.short	(.L_13 - .L_12)
.L_12:
        /*000c*/ 	.word	0x00000000
        /*0010*/ 	.short	0x0009
        /*0012*/ 	.short	0x0044
        /*0014*/ 	.byte	0x00, 0xf0, 0x11, 0x00


	//----- nvinfo : EIATTR_KPARAM_INFO
	.align		4
.L_13:
        /*0018*/ 	.byte	0x04, 0x17
        /*001a*/ 	.short	(.L_15 - .L_14)
.L_14:
        /*001c*/ 	.word	0x00000000
        /*0020*/ 	.short	0x0008
        /*0022*/ 	.short	0x0040
        /*0024*/ 	.byte	0x00, 0xf0, 0x11, 0x00


	//----- nvinfo : EIATTR_KPARAM_INFO
	.align		4
.L_15:
        /*0028*/ 	.byte	0x04, 0x17
        /*002a*/ 	.short	(.L_17 - .L_16)
.L_16:
        /*002c*/ 	.word	0x00000000
        /*0030*/ 	.short	0x0007
        /*0032*/ 	.short	0x0038
        /*0034*/ 	.byte	0x00, 0xf4, 0x21, 0x00


	//----- nvinfo : EIATTR_KPARAM_INFO
	.align		4
.L_17:
        /*0038*/ 	.byte	0x04, 0x17
        /*003a*/ 	.short	(.L_19 - .L_18)
.L_18:
        /*003c*/ 	.word	0x00000000
        /*0040*/ 	.short	0x0006
        /*0042*/ 	.short	0x0030
        /*0044*/ 	.byte	0x00, 0xf4, 0x21, 0x00


	//----- nvinfo : EIATTR_KPARAM_INFO
	.align		4
.L_19:
        /*0048*/ 	.byte	0x04, 0x17
        /*004a*/ 	.short	(.L_21 - .L_20)
.L_20:
        /*004c*/ 	.word	0x00000000
        /*0050*/ 	.short	0x0005
        /*0052*/ 	.short	0x0028
        /*0054*/ 	.byte	0x00, 0xf4, 0x21, 0x00


	//----- nvinfo : EIATTR_KPARAM_INFO
	.align		4
.L_21:
        /*0058*/ 	.byte	0x04, 0x17
        /*005a*/ 	.short	(.L_23 - .L_22)
.L_22:
        /*005c*/ 	.word	0x00000000
        /*0060*/ 	.short	0x0004
        /*0062*/ 	.short	0x0020
        /*0064*/ 	.byte	0x00, 0xf4, 0x21, 0x00


	//----- nvinfo : EIATTR_KPARAM_INFO
	.align		4
.L_23:
        /*0068*/ 	.byte	0x04, 0x17
        /*006a*/ 	.short	(.L_25 - .L_24)
.L_24:
        /*006c*/ 	.word	0x00000000
        /*0070*/ 	.short	0x0003
        /*0072*/ 	.short	0x0018
        /*0074*/ 	.byte	0x00, 0xf4, 0x21, 0x00


	//----- nvinfo : EIATTR_KPARAM_INFO
	.align		4
.L_25:
        /*0078*/ 	.byte	0x04, 0x17
        /*007a*/ 	.short	(.L_27 - .L_26)
.L_26:
        /*007c*/ 	.word	0x00000000
        /*0080*/ 	.short	0x0002
        /*0082*/ 	.short	0x0010
        /*0084*/ 	.byte	0x00, 0xf4, 0x21, 0x00


	//----- nvinfo : EIATTR_KPARAM_INFO
	.align		4
.L_27:
        /*0088*/ 	.byte	0x04, 0x17
        /*008a*/ 	.short	(.L_29 - .L_28)
.L_28:
        /*008c*/ 	.word	0x00000000
        /*0090*/ 	.short	0x0001
        /*0092*/ 	.short	0x0008
        /*0094*/ 	.byte	0x00, 0xf4, 0x21, 0x00


	//----- nvinfo : EIATTR_KPARAM_INFO
	.align		4
.L_29:
        /*0098*/ 	.byte	0x04, 0x17
        /*009a*/ 	.short	(.L_31 - .L_30)
.L_30:
        /*009c*/ 	.word	0x00000000
        /*00a0*/ 	.short	0x0000
        /*00a2*/ 	.short	0x0000
        /*00a4*/ 	.byte	0x00, 0xf4, 0x21, 0x00


	//----- nvinfo : EIATTR_SPARSE_MMA_MASK
	.align		4
.L_31:
        /*00a8*/ 	.byte	0x03, 0x50
        /*00aa*/ 	.short	0x0000


	//----- nvinfo : EIATTR_MAXREG_COUNT
	.align		4
        /*00ac*/ 	.byte	0x03, 0x1b
        /*00ae*/ 	.short	0x00ff


	//----- nvinfo : EIATTR_EXIT_INSTR_OFFSETS
	.align		4
        /*00b0*/ 	.byte	0x04, 0x1c
        /*00b2*/ 	.short	(.L_33 - .L_32)


	//   ....[0]....
.L_32:
        /*00b4*/ 	.word	0x000007c0


	//   ....[1]....
        /*00b8*/ 	.word	0x00000810


	//----- nvinfo : EIATTR_REQNTID
	.align		4
.L_33:
        /*00bc*/ 	.byte	0x04, 0x10
        /*00be*/ 	.short	(.L_35 - .L_34)
.L_34:
        /*00c0*/ 	.word	0x00000080
        /*00c4*/ 	.word	0x00000001
        /*00c8*/ 	.word	0x00000001


	//----- nvinfo : EIATTR_CBANK_PARAM_SIZE
	.align		4
.L_35:
        /*00cc*/ 	.byte	0x03, 0x19
        /*00ce*/ 	.short	0x0048


	//----- nvinfo : EIATTR_PARAM_CBANK
	.align		4
        /*00d0*/ 	.byte	0x04, 0x0a
        /*00d2*/ 	.short	(.L_37 - .L_36)
	.align		4
.L_36:
        /*00d4*/ 	.word	index@(.nv.constant0.triton_poi_fused__native_batch_norm_legit_no_training_add_relu_48)
        /*00d8*/ 	.short	0x0210
        /*00da*/ 	.short	0x0048


	//----- nvinfo : EIATTR_SW_WAR
	.align		4
.L_37:
        /*00dc*/ 	.byte	0x04, 0x36
        /*00de*/ 	.short	(.L_39 - .L_38)
.L_38:
        /*00e0*/ 	.word	0x00000008
.L_39:


//--------------------- .nv.callgraph             --------------------------
	.section	.nv.callgraph,"",@"SHT_CUDA_CALLGRAPH"
	.align	4
	.sectionentsize	8
	.align		4
        /*0000*/ 	.word	0x00000000
	.align		4
        /*0004*/ 	.word	0xffffffff
	.align		4
        /*0008*/ 	.word	0x00000000
	.align		4
        /*000c*/ 	.word	0xfffffffe
	.align		4
        /*0010*/ 	.word	0x00000000
	.align		4
        /*0014*/ 	.word	0xfffffffd
	.align		4
        /*0018*/ 	.word	0x00000000
	.align		4
        /*001c*/ 	.word	0xfffffffc


//--------------------- .nv.constant4             --------------------------
	.section	.nv.constant4,"a",@progbits
	.align	8
	.align		8
.nv.constant4:
        /*0000*/ 	.dword	_$_str
	.align		8
        /*0008*/ 	.dword	_$_str_$_2


//--------------------- .text.triton_poi_fused__native_batch_norm_legit_no_training_add_relu_48 --------------------------
	.section	.text.triton_poi_fused__native_batch_norm_legit_no_training_add_relu_48,"ax",@progbits
	.sectionflags	@"SHF_BARRIERS=1"
	.align	128
        .global         triton_poi_fused__native_batch_norm_legit_no_training_add_relu_48
        .type           triton_poi_fused__native_batch_norm_legit_no_training_add_relu_48,@function
        .size           triton_poi_fused__native_batch_norm_legit_no_training_add_relu_48,(.L_x_1 - triton_poi_fused__native_batch_norm_legit_no_training_add_relu_48)
        .other          triton_poi_fused__native_batch_norm_legit_no_training_add_relu_48,@"STO_CUDA_ENTRY STV_DEFAULT"
triton_poi_fused__native_batch_norm_legit_no_training_add_relu_48:
.text.triton_poi_fused__native_batch_norm_legit_no_training_add_relu_48:
[----:B------:R-:W0:Y:S01]  /*0000*/  LDC R1, c[0x0][0x28] ;  /* 0x00000a00ff017b82 */ /* 0x000e220000000800 */
[----:B------:R-:W1:Y:S07]  /*0010*/  S2R R18, SR_CTAID.Y ;  /* 0x0000000000127919 */ /* 0x000e6e0000002600 */
[----:B------:R-:W2:Y:S01]  /*0020*/  LDC.64 R2, c[0x0][0x220] ;  /* 0x00008800ff027b82 */ /* 0x000ea20000000a00 */
[----:B------:R-:W-:Y:S01]  /*0030*/  ULDC.64 UR6, c[0x0][0x208] ;  /* 0x0000820000067ab9 */ /* 0x000fe20000000a00 */
[----:B------:R-:W3:Y:S01]  /*0040*/  S2R R10, SR_TID.X ;  /* 0x00000000000a7919 */ /* 0x000ee20000002100 */
[----:B------:R-:W4:Y:S05]  /*0050*/  S2R R13, SR_CTAID.X ;  /* 0x00000000000d7919 */ /* 0x000f2a0000002500 */
[----:B------:R-:W5:Y:S08]  /*0060*/  LDC.64 R20, c[0x0][0x210] ;  /* 0x00008400ff147b82 */ /* 0x000f700000000a00 */
[----:B------:R-:W4:Y:S08]  /*0070*/  LDC.64 R14, c[0x0][0x218] ;  /* 0x00008600ff0e7b82 */ /* 0x000f300000000a00 */
[----:B------:R-:W5:Y:S01]  /*0080*/  LDC.64 R8, c[0x0][0x230] ;  /* 0x00008c00ff087b82 */ /* 0x000f620000000a00 */
[----:B-1----:R-:W-:-:S07]  /*0090*/  IMAD.SHL.U32 R18, R18, 0x10, RZ ;  /* 0x0000001012127824 */ /* 0x002fce00078e00ff */
[----:B------:R-:W1:Y:S01]  /*00a0*/  LDC.64 R16, c[0x0][0x228] ;  /* 0x00008a00ff107b82 */ /* 0x000e620000000a00 */
[----:B---3--:R-:W-:-:S05]  /*00b0*/  IMAD.SHL.U32 R11, R10, 0x2, RZ ;  /* 0x000000020a0b7824 */ /* 0x008fca00078e00ff */
[----:B------:R-:W-:-:S04]  /*00c0*/  LOP3.LUT R0, R18, 0xe, R11, 0xf8, !PT ;  /* 0x0000000e12007812 */ /* 0x000fc800078ef80b */
[C---:B------:R-:W-:Y:S01]  /*00d0*/  ISETP.GE.AND P1, PT, R0.reuse, 0x1a0, PT ;  /* 0x000001a00000780c */ /* 0x040fe20003f26270 */
[----:B------:R-:W-:-:S05]  /*00e0*/  IMAD.HI R4, R0, 0x4ec4ec4f, RZ ;  /* 0x4ec4ec4f00047827 */ /* 0x000fca00078e02ff */
[----:B------:R-:W-:-:S04]  /*00f0*/  SHF.R.U32.HI R5, RZ, 0x1f, R4 ;  /* 0x0000001fff057819 */ /* 0x000fc80000011604 */
[----:B------:R-:W-:Y:S02]  /*0100*/  LEA.HI.SX32 R7, R4, R5, 0x1b ;  /* 0x0000000504077211 */ /* 0x000fe400078fdaff */
[----:B------:R-:W-:-:S03]  /*0110*/  CS2R R4, SRZ ;  /* 0x0000000000047805 */ /* 0x000fc6000001ff00 */
[----:B------:R-:W-:-:S04]  /*0120*/  IMAD R19, R7, -0x68, R0 ;  /* 0xffffff9807137824 */ /* 0x000fc800078e0200 */
[----:B--2---:R-:W-:-:S05]  /*0130*/  IMAD.WIDE R2, R19, 0x4, R2 ;  /* 0x0000000413027825 */ /* 0x004fca00078e0202 */
[----:B------:R2:W3:Y:S01]  /*0140*/  @!P1 LDG.E.EL.64 R4, desc[UR6][R2.64] ;  /* 0x0000000602049981 */ /* 0x0004e2000c2e1b00 */
[----:B------:R-:W-:Y:S01]  /*0150*/  SHF.R.U32.HI R12, RZ, 0x3, R10 ;  /* 0x00000003ff0c7819 */ /* 0x000fe2000001160a */
[----:B----4-:R-:W-:Y:S02]  /*0160*/  IMAD.SHL.U32 R13, R13, 0x10, RZ ;  /* 0x000000100d0d7824 */ /* 0x010fe400078e00ff */
[----:B0-----:R-:W-:Y:S01]  /*0170*/  IMAD.WIDE R22, R19, 0x4, R14 ;  /* 0x0000000413167825 */ /* 0x001fe200078e020e */
[----:B------:R-:W-:-:S04]  /*0180*/  SGXT.U32 R12, R12, 0x4 ;  /* 0x000000040c0c781a */ /* 0x000fc80000000000 */
[----:B------:R-:W-:Y:S02]  /*0190*/  LOP3.LUT R6, R13, R12, RZ, 0xfc, !PT ;  /* 0x0000000c0d067212 */ /* 0x000fe400078efcff */
[----:B--2---:R-:W-:Y:S02]  /*01a0*/  CS2R R2, SRZ ;  /* 0x0000000000027805 */ /* 0x004fe4000001ff00 */
[C---:B------:R-:W-:Y:S01]  /*01b0*/  ISETP.GE.AND P0, PT, R6.reuse, 0x10, PT ;  /* 0x000000100600780c */ /* 0x040fe20003f06270 */
[----:B------:R-:W-:-:S03]  /*01c0*/  IMAD R6, R6, 0x68, R19 ;  /* 0x0000006806067824 */ /* 0x000fc600078e0213 */
[----:B------:R-:W-:Y:S01]  /*01d0*/  ISETP.LT.AND P0, PT, R0, 0x1a0, !P0 ;  /* 0x000001a00000780c */ /* 0x000fe20004701270 */
[----:B------:R-:W-:Y:S01]  /*01e0*/  IMAD R0, R7, 0x680, R6 ;  /* 0x0000068007007824 */ /* 0x000fe200078e0206 */
[----:B------:R-:W-:-:S03]  /*01f0*/  CS2R R6, SRZ ;  /* 0x0000000000067805 */ /* 0x000fc6000001ff00 */
[----:B-----5:R-:W-:-:S03]  /*0200*/  IMAD.WIDE R20, R0, 0x4, R20 ;  /* 0x0000000400147825 */ /* 0x020fc600078e0214 */
[----:B------:R-:W2:Y:S05]  /*0210*/  @!P1 LDG.E.EL.64 R6, desc[UR6][R22.64] ;  /* 0x0000000616069981 */ /* 0x000eaa000c2e1b00 */
[----:B------:R0:W2:Y:S01]  /*0220*/  @P0 LDG.E.EL.64 R2, desc[UR6][R20.64] ;  /* 0x0000000614020981 */ /* 0x0000a2000c2e1b00 */
[C---:B------:R-:W-:Y:S01]  /*0230*/  IMAD.WIDE R24, R19.reuse, 0x4, R8 ;  /* 0x0000000413187825 */ /* 0x040fe200078e0208 */
[----:B------:R-:W-:Y:S02]  /*0240*/  CS2R R14, SRZ ;  /* 0x00000000000e7805 */ /* 0x000fe4000001ff00 */
[----:B------:R-:W-:Y:S01]  /*0250*/  CS2R R8, SRZ ;  /* 0x0000000000087805 */ /* 0x000fe2000001ff00 */
[----:B-1----:R-:W-:-:S05]  /*0260*/  IMAD.WIDE R16, R19, 0x4, R16 ;  /* 0x0000000413107825 */ /* 0x002fca00078e0210 */
[----:B------:R-:W4:Y:S04]  /*0270*/  @!P1 LDG.E.EL.64 R8, desc[UR6][R24.64] ;  /* 0x0000000618089981 */ /* 0x000f28000c2e1b00 */
[----:B------:R1:W4:Y:S01]  /*0280*/  @!P1 LDG.E.EL.64 R14, desc[UR6][R16.64] ;  /* 0x00000006100e9981 */ /* 0x000322000c2e1b00 */
[----:B------:R-:W-:-:S05]  /*0290*/  LOP3.LUT R19, R18, R12, RZ, 0xfc, !PT ;  /* 0x0000000c12137212 */ /* 0x000fca00078efcff */
[----:B------:R-:W-:-:S05]  /*02a0*/  IMAD.HI R18, R19, 0x4ec4ec4f, RZ ;  /* 0x4ec4ec4f13127827 */ /* 0x000fca00078e02ff */
[----:B0-----:R-:W-:-:S04]  /*02b0*/  SHF.R.U32.HI R21, RZ, 0x1f, R18 ;  /* 0x0000001fff157819 */ /* 0x001fc80000011612 */
[----:B------:R-:W-:Y:S02]  /*02c0*/  LEA.HI.SX32 R18, R18, R21, 0x1b ;  /* 0x0000001512127211 */ /* 0x000fe400078fdaff */
[----:B------:R-:W0:Y:S01]  /*02d0*/  LDC.64 R20, c[0x0][0x238] ;  /* 0x00008e00ff147b82 */ /* 0x000e220000000a00 */
[----:B------:R-:W-:Y:S02]  /*02e0*/  LOP3.LUT R22, R13, 0xe, R11, 0xf8, !PT ;  /* 0x0000000e0d167812 */ /* 0x000fe400078ef80b */
[----:B------:R-:W-:Y:S02]  /*02f0*/  IMAD R23, R18, -0x68, R19 ;  /* 0xffffff9812177824 */ /* 0x000fe400078e0213 */
[----:B------:R-:W-:Y:S02]  /*0300*/  ISETP.GE.AND P1, PT, R22, 0x10, PT ;  /* 0x000000101600780c */ /* 0x000fe40003f26270 */
[----:B------:R-:W-:Y:S02]  /*0310*/  IMAD R13, R23, 0x10, R22 ;  /* 0x00000010170d7824 */ /* 0x000fe400078e0216 */
[----:B------:R-:W-:-:S02]  /*0320*/  ISETP.LT.AND P1, PT, R19, 0x1a0, !P1 ;  /* 0x000001a01300780c */ /* 0x000fc40004f21270 */
[----:B-1----:R-:W-:-:S04]  /*0330*/  IMAD R16, R18, 0x1a00, R13 ;  /* 0x00001a0012107824 */ /* 0x002fc800078e020d */
[----:B------:R-:W-:-:S04]  /*0340*/  VIADD R17, R16, 0xd00 ;  /* 0x00000d0010117836 */ /* 0x000fc80000000000 */
[----:B0-----:R-:W-:Y:S01]  /*0350*/  IMAD.WIDE R20, R17, 0x4, R20 ;  /* 0x0000000411147825 */ /* 0x001fe200078e0214 */
[----:B------:R-:W-:-:S06]  /*0360*/  CS2R R16, SRZ ;  /* 0x0000000000107805 */ /* 0x000fcc000001ff00 */
[----:B------:R0:W5:Y:S01]  /*0370*/  @P1 LDG.E.EL.64 R16, desc[UR6][R20.64] ;  /* 0x0000000614101981 */ /* 0x000162000c2e1b00 */
[----:B------:R-:W1:Y:S01]  /*0380*/  S2UR UR5, SR_CgaCtaId ;  /* 0x00000000000579c3 */ /* 0x000e620000008800 */
[----:B0-----:R-:W-:Y:S01]  /*0390*/  IMAD.MOV.U32 R21, RZ, RZ, 0x3e800000 ;  /* 0x3e800000ff157424 */ /* 0x001fe200078e00ff */
[----:B------:R-:W-:Y:S02]  /*03a0*/  UMOV UR4, 0x400 ;  /* 0x0000040000047882 */ /* 0x000fe40000000000 */
[----:B-1----:R-:W-:Y:S01]  /*03b0*/  UPRMT UR4, UR5, 0x654, UR4 ;  /* 0x0000065405047896 */ /* 0x002fe20008000004 */
[----:B------:R-:W-:Y:S02]  /*03c0*/  IMAD R13, R18, 0xd00, R13 ;  /* 0x00000d00120d7824 */ /* 0x000fe400078e020d */
[----:B---3--:R-:W-:Y:S01]  /*03d0*/  FADD R4, R4, 9.9999997473787516356e-06 ;  /* 0x3727c5ac04047421 */ /* 0x008fe20000000000 */
[----:B------:R-:W-:-:S03]  /*03e0*/  FADD R5, R5, 9.9999997473787516356e-06 ;  /* 0x3727c5ac05057421 */ /* 0x000fc60000000000 */
[----:B------:R-:W0:Y:S08]  /*03f0*/  MUFU.SQRT R19, R4 ;  /* 0x0000000400137308 */ /* 0x000e300000002000 */
[----:B------:R-:W1:Y:S01]  /*0400*/  MUFU.SQRT R22, R5 ;  /* 0x0000000500167308 */ /* 0x000e620000002000 */
[C---:B0-----:R-:W-:Y:S02]  /*0410*/  FSETP.GT.AND P2, PT, R19.reuse, 8.50705917302346158658e+37, PT ;  /* 0x7e8000001300780b */ /* 0x041fe40003f44000 */
[----:B------:R-:W-:-:S02]  /*0420*/  FSETP.GEU.AND P4, PT, R19, 1.175494350822287508e-38, PT ;  /* 0x008000001300780b */ /* 0x000fc40003f8e000 */
[C---:B-1----:R-:W-:Y:S02]  /*0430*/  FSETP.GT.AND P3, PT, R22.reuse, 8.50705917302346158658e+37, PT ;  /* 0x7e8000001600780b */ /* 0x042fe40003f64000 */
[----:B------:R-:W-:-:S07]  /*0440*/  FSETP.GEU.AND P5, PT, R22, 1.175494350822287508e-38, PT ;  /* 0x008000001600780b */ /* 0x000fce0003fae000 */
[----:B------:R-:W-:-:S04]  /*0450*/  @P2 FMUL R19, R19, 0.25 ;  /* 0x3e80000013132820 */ /* 0x000fc80000400000 */
[----:B------:R-:W-:Y:S01]  /*0460*/  @!P4 FMUL R19, R19, 16777216 ;  /* 0x4b8000001313c820 */ /* 0x000fe20000400000 */
[----:B------:R-:W-:-:S05]  /*0470*/  @P3 FMUL R22, R22, 0.25 ;  /* 0x3e80000016163820 */ /* 0x000fca0000400000 */
[----:B------:R-:W0:Y:S01]  /*0480*/  MUFU.RCP R19, R19 ;  /* 0x0000001300137308 */ /* 0x000e220000001000 */
[----:B------:R-:W-:Y:S01]  /*0490*/  @!P5 FMUL R22, R22, 16777216 ;  /* 0x4b8000001616d820 */ /* 0x000fe20000400000 */
[----:B------:R-:W-:-:S06]  /*04a0*/  FSEL R4, R21, 1, P2 ;  /* 0x3f80000015047808 */ /* 0x000fcc0001000000 */
[----:B------:R-:W1:Y:S01]  /*04b0*/  MUFU.RCP R22, R22 ;  /* 0x0000001600167308 */ /* 0x000e620000001000 */
[----:B------:R-:W-:Y:S01]  /*04c0*/  FSEL R21, R21, 1, P3 ;  /* 0x3f80000015157808 */ /* 0x000fe20001800000 */
[----:B------:R-:W-:Y:S01]  /*04d0*/  @!P4 FMUL R4, R4, 16777216 ;  /* 0x4b8000000404c820 */ /* 0x000fe20000400000 */
[----:B--2---:R-:W-:-:S03]  /*04e0*/  FADD R2, -R6, R2 ;  /* 0x0000000206027221 */ /* 0x004fc60000000100 */
[----:B------:R-:W-:Y:S01]  /*04f0*/  @!P5 FMUL R21, R21, 16777216 ;  /* 0x4b8000001515d820 */ /* 0x000fe20000400000 */
[----:B0-----:R-:W-:Y:S01]  /*0500*/  FMUL R5, R19, R4 ;  /* 0x0000000413057220 */ /* 0x001fe20000400000 */
[----:B------:R-:W-:-:S03]  /*0510*/  FADD R3, -R7, R3 ;  /* 0x0000000307037221 */ /* 0x000fc60000000100 */
[----:B------:R-:W-:Y:S01]  /*0520*/  FMUL R5, R2, R5 ;  /* 0x0000000502057220 */ /* 0x000fe20000400000 */
[----:B------:R-:W-:Y:S01]  /*0530*/  SHF.L.U32 R2, R10, 0x5, RZ ;  /* 0x000000050a027819 */ /* 0x000fe200000006ff */
[----:B-1----:R-:W-:-:S04]  /*0540*/  FMUL R4, R22, R21 ;  /* 0x0000001516047220 */ /* 0x002fc80000400000 */
[----:B------:R-:W-:Y:S01]  /*0550*/  FMUL R4, R3, R4 ;  /* 0x0000000403047220 */ /* 0x000fe20000400000 */
[----:B------:R-:W-:Y:S01]  /*0560*/  LOP3.LUT R3, R2, 0xe0, RZ, 0xc0, !PT ;  /* 0x000000e002037812 */ /* 0x000fe200078ec0ff */
[----:B----4-:R-:W-:-:S03]  /*0570*/  FFMA R5, R5, R14, R8 ;  /* 0x0000000e05057223 */ /* 0x010fc60000000008 */
[C---:B------:R-:W-:Y:S02]  /*0580*/  LOP3.LUT R12, R3.reuse, R12, RZ, 0xfc, !PT ;  /* 0x0000000c030c7212 */ /* 0x040fe400078efcff */
[C---:B------:R-:W-:Y:S01]  /*0590*/  LEA.HI R7, R3.reuse, UR4, RZ, 0x1e ;  /* 0x0000000403077c11 */ /* 0x040fe2000f8ff0ff */
[----:B------:R-:W-:Y:S01]  /*05a0*/  FFMA R4, R4, R15, R9 ;  /* 0x0000000f04047223 */ /* 0x000fe20000000009 */
[----:B------:R-:W-:Y:S02]  /*05b0*/  LOP3.LUT R2, R3, 0x10, RZ, 0xfc, !PT ;  /* 0x0000001003027812 */ /* 0x000fe400078efcff */
[----:B------:R-:W-:Y:S01]  /*05c0*/  FSETP.GEU.AND P2, PT, R5, RZ, PT ;  /* 0x000000ff0500720b */ /* 0x000fe20003f4e000 */
[----:B------:R-:W-:Y:S01]  /*05d0*/  IMAD R20, R12, 0x4, R7 ;  /* 0x000000040c147824 */ /* 0x000fe200078e0207 */
[----:B------:R-:W-:Y:S02]  /*05e0*/  LEA.HI R7, R2, UR4, RZ, 0x1e ;  /* 0x0000000402077c11 */ /* 0x000fe4000f8ff0ff */
[----:B------:R-:W-:-:S02]  /*05f0*/  FSETP.GEU.AND P3, PT, R4, RZ, PT ;  /* 0x000000ff0400720b */ /* 0x000fc40003f6e000 */
[----:B------:R-:W-:Y:S02]  /*0600*/  SHF.R.U32.HI R6, RZ, 0x4, R11 ;  /* 0x00000004ff067819 */ /* 0x000fe4000001160b */
[----:B------:R-:W-:Y:S01]  /*0610*/  LOP3.LUT R8, R11, 0xfe, RZ, 0xc0, !PT ;  /* 0x000000fe0b087812 */ /* 0x000fe200078ec0ff */
[----:B------:R-:W-:Y:S01]  /*0620*/  IMAD R7, R12, 0x4, R7 ;  /* 0x000000040c077824 */ /* 0x000fe200078e0207 */
[----:B------:R-:W-:Y:S02]  /*0630*/  FSEL R11, R5, RZ, P2 ;  /* 0x000000ff050b7208 */ /* 0x000fe40001000000 */
[----:B------:R-:W-:-:S03]  /*0640*/  FSEL R14, R4, RZ, P3 ;  /* 0x000000ff040e7208 */ /* 0x000fc60001800000 */
[----:B------:R-:W-:Y:S04]  /*0650*/  STS [R20], R11 ;  /* 0x0000000b14007388 */ /* 0x000fe80000000800 */
[----:B------:R-:W-:Y:S01]  /*0660*/  STS [R7+0x40], R14 ;  /* 0x0000400e07007388 */ /* 0x000fe20000000800 */
[----:B------:R-:W-:-:S04]  /*0670*/  SGXT.U32 R6, R6, 0x4 ;  /* 0x000000040606781a */ /* 0x000fc80000000000 */
[----:B------:R-:W-:-:S05]  /*0680*/  LEA R9, R6, UR4, 0x2 ;  /* 0x0000000406097c11 */ /* 0x000fca000f8e10ff */
[----:B------:R-:W-:Y:S01]  /*0690*/  IMAD R15, R8, 0x4, R9 ;  /* 0x00000004080f7824 */ /* 0x000fe200078e0209 */
[----:B------:R-:W-:Y:S08]  /*06a0*/  BAR.SYNC.DEFER_BLOCKING 0x0 ;  /* 0x0000000000007b1d */ /* 0x000ff00000010000 */
[----:B------:R-:W0:Y:S01]  /*06b0*/  LDC.64 R8, c[0x0][0x240] ;  /* 0x00009000ff087b82 */ /* 0x000e220000000a00 */
[----:B------:R-:W-:Y:S04]  /*06c0*/  LDS R4, [R15] ;  /* 0x000000000f047984 */ /* 0x000fe80000000800 */
[----:B------:R-:W1:Y:S01]  /*06d0*/  LDS R5, [R15+0x4] ;  /* 0x000004000f057984 */ /* 0x000e620000000800 */
[----:B0-----:R-:W-:Y:S01]  /*06e0*/  IMAD.WIDE R8, R13, 0x4, R8 ;  /* 0x000000040d087825 */ /* 0x001fe200078e0208 */
[----:B------:R-:W-:-:S02]  /*06f0*/  LEA.HI R3, R3, UR4, RZ, 0x1f ;  /* 0x0000000403037c11 */ /* 0x000fc4000f8ff8ff */
[----:B------:R-:W-:Y:S02]  /*0700*/  LEA.HI R2, R2, R7, RZ, 0x1e ;  /* 0x0000000702027211 */ /* 0x000fe400078ff0ff */
[----:B------:R-:W-:Y:S01]  /*0710*/  LEA R3, R12, R3, 0x2 ;  /* 0x000000030c037211 */ /* 0x000fe200078e10ff */
[----:B-1----:R0:W-:Y:S01]  /*0720*/  @P1 STG.E.64 desc[UR6][R8.64], R4 ;  /* 0x0000000408001986 */ /* 0x0021e2000c101b06 */
[----:B-----5:R-:W-:Y:S01]  /*0730*/  FADD R16, R4, R16 ;  /* 0x0000001004107221 */ /* 0x020fe20000000000 */
[----:B------:R-:W-:Y:S01]  /*0740*/  BAR.SYNC.DEFER_BLOCKING 0x0 ;  /* 0x0000000000007b1d */ /* 0x000fe20000010000 */
[----:B------:R-:W-:Y:S01]  /*0750*/  FADD R17, R5, R17 ;  /* 0x0000001105117221 */ /* 0x000fe20000000000 */
[----:B------:R-:W-:-:S04]  /*0760*/  LOP3.LUT R19, R10, 0x7f, RZ, 0xc0, !PT ;  /* 0x0000007f0a137812 */ /* 0x000fc800078ec0ff */
[----:B------:R0:W-:Y:S04]  /*0770*/  STS [R3], R16 ;  /* 0x0000001003007388 */ /* 0x0001e80000000800 */
[----:B------:R0:W-:Y:S01]  /*0780*/  STS [R2+0x40], R17 ;  /* 0x0000401102007388 */ /* 0x0001e20000000800 */
[----:B------:R-:W-:-:S05]  /*0790*/  IMAD.IADD R19, R6, 0x1, R19 ;  /* 0x0000000106137824 */ /* 0x000fca00078e0213 */
[----:B------:R-:W-:Y:S01]  /*07a0*/  LEA R19, R19, UR4, 0x3 ;  /* 0x0000000413137c11 */ /* 0x000fe2000f8e18ff */
[----:B------:R-:W-:Y:S06]  /*07b0*/  BAR.SYNC.DEFER_BLOCKING 0x0 ;  /* 0x0000000000007b1d */ /* 0x000fec0000010000 */
[----:B0-----:R-:W-:Y:S05]  /*07c0*/  @!P0 EXIT ;  /* 0x000000000000894d */ /* 0x001fea0003800000 */
[----:B------:R-:W0:Y:S01]  /*07d0*/  LDS.64 R18, [R19] ;  /* 0x0000000013127984 */ /* 0x000e220000000a00 */
[----:B------:R-:W1:Y:S02]  /*07e0*/  LDC.64 R2, c[0x0][0x248] ;  /* 0x00009200ff027b82 */ /* 0x000e640000000a00 */
[----:B-1----:R-:W-:-:S05]  /*07f0*/  IMAD.WIDE R2, R0, 0x4, R2 ;  /* 0x0000000400027825 */ /* 0x002fca00078e0202 */
[----:B0-----:R-:W-:Y:S01]  /*0800*/  STG.E.64 desc[UR6][R2.64], R18 ;  /* 0x0000001202007986 */ /* 0x001fe2000c101b06 */
[----:B------:R-:W-:Y:S05]  /*0810*/  EXIT ;  /* 0x000000000000794d */ /* 0x000fea0003800000 */
.L_x_0:
[----:B------:R-:W-:-:S00]  /*0820*/  BRA `(.L_x_0) ;  /* 0xfffffffc00fc7947 */ /* 0x000fc0000383ffff */
[----:B------:R-:W-:-:S00]  /*0830*/  NOP ;  /* 0x0000000000007918 */ /* 0x000fc00000000000 */
        /* <DEDUP_REMOVED lines=12> */
.L_x_1:


//--------------------- .nv.global.init           --------------------------
	.section	.nv.global.init,"aw",@progbits
.nv.global.init:
	.type		_$_str,@object
	.size		_$_str,(_$_str_$_2 - _$_str)
_$_str:
        /*0000*/ 	.byte	0x5f, 0x5f, 0x43, 0x55, 0x44, 0x41, 0x5f, 0x46, 0x54, 0x5a, 0x00
	.type		_$_str_$_2,@object
	.size		_$_str_$_2,(.L_1 - _$_str_$_2)
_$_str_$_2:
        /*000b*/ 	.byte	0x5f, 0x5f, 0x43, 0x55, 0x44, 0x41, 0x5f, 0x50, 0x52, 0x45, 0x43, 0x5f, 0x53, 0x51, 0x52, 0x54
        /*001b*/ 	.byte	0x00
.L_1:


//--------------------- .nv.shared.triton_poi_fused__native_batch_norm_legit_no_training_add_relu_48 --------------------------
	.section	.nv.shared.triton_poi_fused__native_batch_norm_legit_no_training_add_relu_48,"aw",@nobits
	.sectionflags	@""
	.align	16
	.zero		1024


//--------------------- .nv.constant0.triton_poi_fused__native_batch_norm_legit_no_training_add_relu_48 --------------------------
	.section	.nv.constant0.triton_poi_fused__native_batch_norm_legit_no_training_add_relu_48,"a",@progbits
	.sectionflags	@""
	.align	4
.nv.constant0.triton_poi_fused__native_batch_norm_legit_no_training_add_relu_48:
	.zero		600
